	.headerflags	@"EF_CUDA_TEXMODE_UNIFIED EF_CUDA_64BIT_ADDRESS EF_CUDA_ACCELERATORS EF_CUDA_SM90 EF_CUDA_VIRTUAL_SM(EF_CUDA_SM90)"
	.elftype	@"ET_EXEC"


//--------------------- .nv.info                  --------------------------
	.section	.nv.info,"",@"SHT_CUDA_INFO"
	.align	4


	//----- nvinfo : EIATTR_REGCOUNT
	.align		4
        /*0000*/ 	.byte	0x04, 0x2f
        /*0002*/ 	.short	(.L_1 - .L_0)
	.align		4
.L_0:
        /*0004*/ 	.word	index@(triton_poi_fused_7)
        /*0008*/ 	.word	0x0000001e


	//----- nvinfo : EIATTR_MIN_STACK_SIZE
	.align		4
.L_1:
        /*000c*/ 	.byte	0x04, 0x12
        /*000e*/ 	.short	(.L_3 - .L_2)
	.align		4
.L_2:
        /*0010*/ 	.word	index@(triton_poi_fused_7)
        /*0014*/ 	.word	0x00000000


	//----- nvinfo : EIATTR_FRAME_SIZE
	.align		4
.L_3:
        /*0018*/ 	.byte	0x04, 0x11
        /*001a*/ 	.short	(.L_5 - .L_4)
	.align		4
.L_4:
        /*001c*/ 	.word	index@(triton_poi_fused_7)
        /*0020*/ 	.word	0x00000000


	//----- nvinfo : EIATTR_MIN_STACK_SIZE
	.align		4
.L_5:
        /*0024*/ 	.byte	0x04, 0x12
        /*0026*/ 	.short	(.L_7 - .L_6)
	.align		4
.L_6:
        /*0028*/ 	.word	index@(triton_poi_fused_7)
        /*002c*/ 	.word	0x00000000
.L_7:


//--------------------- .nv.info.triton_poi_fused_7 --------------------------
	.section	.nv.info.triton_poi_fused_7,"",@"SHT_CUDA_INFO"
	.sectionflags	@""
	.align	4


	//----- nvinfo : EIATTR_CUDA_API_VERSION
	.align		4
        /*0000*/ 	.byte	0x04, 0x37
        /*0002*/ 	.short	(.L_9 - .L_8)
.L_8:
        /*0004*/ 	.word	0x0000007c


	//----- nvinfo : EIATTR_KPARAM_INFO
	.align		4
.L_9:
        /*0008*/ 	.byte	0x04, 0x17
        /*000a*/ 	.short	(.L_11 - .L_10)
.L_10:
        /*000c*/ 	.word	0x00000000
        /*0010*/ 	.short	0x0003
        /*0012*/ 	.short	0x0014
        /*0014*/ 	.byte	0x00, 0xf0, 0x11, 0x00


	//----- nvinfo : EIATTR_KPARAM_INFO
	.align		4
.L_11:
        /*0018*/ 	.byte	0x04, 0x17
        /*001a*/ 	.short	(.L_13 - .L_12)
.L_12:
        /*001c*/ 	.word	0x00000000
        /*0020*/ 	.short	0x0002
        /*0022*/ 	.short	0x0010
        /*0024*/ 	.byte	0x00, 0xf0, 0x11, 0x00


	//----- nvinfo : EIATTR_KPARAM_INFO
	.align		4
.L_13:
        /*0028*/ 	.byte	0x04, 0x17
        /*002a*/ 	.short	(.L_15 - .L_14)
.L_14:
        /*002c*/ 	.word	0x00000000
        /*0030*/ 	.short	0x0001
        /*0032*/ 	.short	0x0008
        /*0034*/ 	.byte	0x00, 0xf4, 0x21, 0x00


	//----- nvinfo : EIATTR_KPARAM_INFO
	.align		4
.L_15:
        /*0038*/ 	.byte	0x04, 0x17
        /*003a*/ 	.short	(.L_17 - .L_16)
.L_16:
        /*003c*/ 	.word	0x00000000
        /*0040*/ 	.short	0x0000
        /*0042*/ 	.short	0x0000
        /*0044*/ 	.byte	0x00, 0xf4, 0x21, 0x00


	//----- nvinfo : EIATTR_SPARSE_MMA_MASK
	.align		4
.L_17:
        /*0048*/ 	.byte	0x03, 0x50
        /*004a*/ 	.short	0x0000


	//----- nvinfo : EIATTR_MAXREG_COUNT
	.align		4
        /*004c*/ 	.byte	0x03, 0x1b
        /*004e*/ 	.short	0x00ff


	//----- nvinfo : EIATTR_EXIT_INSTR_OFFSETS
	.align		4
        /*0050*/ 	.byte	0x04, 0x1c
        /*0052*/ 	.short	(.L_19 - .L_18)


	//   ....[0]....
.L_18:
        /*0054*/ 	.word	0x000006b0


	//   ....[1]....
        /*0058*/ 	.word	0x00000700


	//----- nvinfo : EIATTR_REQNTID
	.align		4
.L_19:
        /*005c*/ 	.byte	0x04, 0x10
        /*005e*/ 	.short	(.L_21 - .L_20)
.L_20:
        /*0060*/ 	.word	0x00000080
        /*0064*/ 	.word	0x00000001
        /*0068*/ 	.word	0x00000001


	//----- nvinfo : EIATTR_CBANK_PARAM_SIZE
	.align		4
.L_21:
        /*006c*/ 	.byte	0x03, 0x19
        /*006e*/ 	.short	0x0018


	//----- nvinfo : EIATTR_PARAM_CBANK
	.align		4
        /*0070*/ 	.byte	0x04, 0x0a
        /*0072*/ 	.short	(.L_23 - .L_22)
	.align		4
.L_22:
        /*0074*/ 	.word	index@(.nv.constant0.triton_poi_fused_7)
        /*0078*/ 	.short	0x0210
        /*007a*/ 	.short	0x0018


	//----- nvinfo : EIATTR_SW_WAR
	.align		4
.L_23:
        /*007c*/ 	.byte	0x04, 0x36
        /*007e*/ 	.short	(.L_25 - .L_24)
.L_24:
        /*0080*/ 	.word	0x00000008
.L_25:


//--------------------- .nv.callgraph             --------------------------
	.section	.nv.callgraph,"",@"SHT_CUDA_CALLGRAPH"
	.align	4
	.sectionentsize	8
	.align		4
        /*0000*/ 	.word	0x00000000
	.align		4
        /*0004*/ 	.word	0xffffffff
	.align		4
        /*0008*/ 	.word	0x00000000
	.align		4
        /*000c*/ 	.word	0xfffffffe
	.align		4
        /*0010*/ 	.word	0x00000000
	.align		4
        /*0014*/ 	.word	0xfffffffd
	.align		4
        /*0018*/ 	.word	0x00000000
	.align		4
        /*001c*/ 	.word	0xfffffffc


//--------------------- .text.triton_poi_fused_7  --------------------------
	.section	.text.triton_poi_fused_7,"ax",@progbits
	.sectionflags	@"SHF_BARRIERS=1"
	.align	128
        .global         triton_poi_fused_7
        .type           triton_poi_fused_7,@function
        .size           triton_poi_fused_7,(.L_x_1 - triton_poi_fused_7)
        .other          triton_poi_fused_7,@"STO_CUDA_ENTRY STV_DEFAULT"
triton_poi_fused_7:
.text.triton_poi_fused_7:
[----:B------:R-:W0:Y:S01]  /*0000*/  LDC R1, c[0x0][0x28] ;  /* 0x00000a00ff017b82 */ /* 0x000e220000000800 */
[----:B------:R-:W1:Y:S07]  /*0010*/  S2R R19, SR_CTAID.Z ;  /* 0x0000000000137919 */ /* 0x000e6e0000002700 */
[----:B------:R-:W1:Y:S01]  /*0020*/  S2UR UR4, SR_CTAID.Y ;  /* 0x00000000000479c3 */ /* 0x000e620000002600 */
[----:B------:R-:W-:Y:S01]  /*0030*/  IMAD.MOV.U32 R14, RZ, RZ, RZ ;  /* 0x000000ffff0e7224 */ /* 0x000fe200078e00ff */
[----:B------:R-:W-:Y:S01]  /*0040*/  ULDC.64 UR6, c[0x0][0x208] ;  /* 0x0000820000067ab9 */ /* 0x000fe20000000a00 */
[----:B------:R-:W2:Y:S01]  /*0050*/  S2R R15, SR_CTAID.X ;  /* 0x00000000000f7919 */ /* 0x000ea20000002500 */
[----:B------:R-:W3:Y:S04]  /*0060*/  S2R R18, SR_TID.X ;  /* 0x0000000000127919 */ /* 0x000ee80000002100 */
[----:B------:R-:W1:Y:S08]  /*0070*/  LDC R0, c[0x0][0x10] ;  /* 0x00000400ff007b82 */ /* 0x000e700000000800 */
[----:B------:R-:W4:Y:S01]  /*0080*/  LDC.64 R16, c[0x0][0x210] ;  /* 0x00008400ff107b82 */ /* 0x000f220000000a00 */
[----:B-1----:R-:W-:-:S02]  /*0090*/  IMAD R19, R19, R0, UR4 ;  /* 0x0000000413137e24 */ /* 0x002fc4000f8e0200 */
[----:B--2---:R-:W-:Y:S02]  /*00a0*/  IMAD.SHL.U32 R15, R15, 0x10, RZ ;  /* 0x000000100f0f7824 */ /* 0x004fe400078e00ff */
[----:B------:R-:W-:Y:S01]  /*00b0*/  IMAD.SHL.U32 R19, R19, 0x40, RZ ;  /* 0x0000004013137824 */ /* 0x000fe200078e00ff */
[----:B---3--:R-:W-:Y:S02]  /*00c0*/  SHF.R.U32.HI R0, RZ, 0x4, R18 ;  /* 0x00000004ff007819 */ /* 0x008fe40000011612 */
[----:B------:R-:W-:Y:S02]  /*00d0*/  LOP3.LUT R4, R15, 0xf, R18, 0xf8, !PT ;  /* 0x0000000f0f047812 */ /* 0x000fe400078ef812 */
[----:B------:R-:W-:Y:S02]  /*00e0*/  SGXT.U32 R0, R0, 0x3 ;  /* 0x000000030000781a */ /* 0x000fe40000000000 */
[----:B------:R-:W-:Y:S02]  /*00f0*/  ISETP.GE.AND P0, PT, R4, 0x9, PT ;  /* 0x000000090400780c */ /* 0x000fe40003f06270 */
[----:B------:R-:W-:-:S02]  /*0100*/  LOP3.LUT R3, R19, 0x8, R0, 0xfe, !PT ;  /* 0x0000000813037812 */ /* 0x000fc400078efe00 */
[----:B------:R-:W-:Y:S02]  /*0110*/  LOP3.LUT R2, R19, R0, RZ, 0xfc, !PT ;  /* 0x0000000013027212 */ /* 0x000fe400078efcff */
[C---:B------:R-:W-:Y:S01]  /*0120*/  ISETP.LT.AND P2, PT, R3.reuse, 0x48000, !P0 ;  /* 0x000480000300780c */ /* 0x040fe20004741270 */
[--C-:B------:R-:W-:Y:S01]  /*0130*/  IMAD R3, R3, 0x9, R4.reuse ;  /* 0x0000000903037824 */ /* 0x100fe200078e0204 */
[----:B------:R-:W-:Y:S01]  /*0140*/  LOP3.LUT R6, R19, 0x10, R0, 0xfe, !PT ;  /* 0x0000001013067812 */ /* 0x000fe200078efe00 */
[C---:B------:R-:W-:Y:S01]  /*0150*/  IMAD R5, R2.reuse, 0x9, R4 ;  /* 0x0000000902057824 */ /* 0x040fe200078e0204 */
[----:B------:R-:W-:Y:S02]  /*0160*/  LOP3.LUT R7, R19, 0x18, R0, 0xfe, !PT ;  /* 0x0000001813077812 */ /* 0x000fe400078efe00 */
[----:B------:R-:W-:Y:S01]  /*0170*/  ISETP.LT.AND P1, PT, R2, 0x48000, !P0 ;  /* 0x000480000200780c */ /* 0x000fe20004721270 */
[----:B----4-:R-:W-:Y:S01]  /*0180*/  IMAD.WIDE R2, R3, 0x4, R16 ;  /* 0x0000000403027825 */ /* 0x010fe200078e0210 */
[----:B------:R-:W-:-:S02]  /*0190*/  ISETP.LT.AND P6, PT, R6, 0x48000, !P0 ;  /* 0x000480000600780c */ /* 0x000fc400047c1270 */
[----:B------:R-:W-:Y:S02]  /*01a0*/  LOP3.LUT R8, R19, 0x20, R0, 0xfe, !PT ;  /* 0x0000002013087812 */ /* 0x000fe400078efe00 */
[----:B------:R-:W-:Y:S01]  /*01b0*/  ISETP.LT.AND P5, PT, R7, 0x48000, !P0 ;  /* 0x000480000700780c */ /* 0x000fe200047a1270 */
[----:B------:R1:W2:Y:S01]  /*01c0*/  @P2 LDG.E.EL R14, desc[UR6][R2.64] ;  /* 0x00000006020e2981 */ /* 0x0002a2000c2e1900 */
[----:B------:R-:W-:Y:S02]  /*01d0*/  LOP3.LUT R4, R19, 0x28, R0, 0xfe, !PT ;  /* 0x0000002813047812 */ /* 0x000fe400078efe00 */
[----:B------:R-:W-:Y:S02]  /*01e0*/  LOP3.LUT R6, R19, 0x30, R0, 0xfe, !PT ;  /* 0x0000003013067812 */ /* 0x000fe400078efe00 */
[----:B------:R-:W-:Y:S02]  /*01f0*/  LOP3.LUT R7, R19, 0x38, R0, 0xfe, !PT ;  /* 0x0000003813077812 */ /* 0x000fe400078efe00 */
[----:B------:R-:W-:-:S02]  /*0200*/  ISETP.LT.AND P4, PT, R8, 0x48000, !P0 ;  /* 0x000480000800780c */ /* 0x000fc40004781270 */
[----:B------:R-:W-:Y:S02]  /*0210*/  ISETP.LT.AND P3, PT, R4, 0x48000, !P0 ;  /* 0x000480000400780c */ /* 0x000fe40004761270 */
[----:B------:R-:W-:Y:S02]  /*0220*/  ISETP.LT.AND P2, PT, R6, 0x48000, !P0 ;  /* 0x000480000600780c */ /* 0x000fe40004741270 */
[----:B------:R-:W-:Y:S01]  /*0230*/  ISETP.LT.AND P0, PT, R7, 0x48000, !P0 ;  /* 0x000480000700780c */ /* 0x000fe20004701270 */
[C---:B------:R-:W-:Y:S02]  /*0240*/  VIADD R7, R5.reuse, 0x90 ;  /* 0x0000009005077836 */ /* 0x040fe40000000000 */
[C---:B------:R-:W-:Y:S02]  /*0250*/  VIADD R9, R5.reuse, 0xd8 ;  /* 0x000000d805097836 */ /* 0x040fe40000000000 */
[C---:B------:R-:W-:Y:S02]  /*0260*/  VIADD R11, R5.reuse, 0x120 ;  /* 0x00000120050b7836 */ /* 0x040fe40000000000 */
[----:B------:R-:W-:-:S02]  /*0270*/  VIADD R13, R5, 0x168 ;  /* 0x00000168050d7836 */ /* 0x000fc40000000000 */
[C---:B------:R-:W-:Y:S02]  /*0280*/  VIADD R23, R5.reuse, 0x1b0 ;  /* 0x000001b005177836 */ /* 0x040fe40000000000 */
[C---:B------:R-:W-:Y:S02]  /*0290*/  VIADD R25, R5.reuse, 0x1f8 ;  /* 0x000001f805197836 */ /* 0x040fe40000000000 */
[----:B-1----:R-:W-:-:S04]  /*02a0*/  IMAD.WIDE R2, R5, 0x4, R16 ;  /* 0x0000000405027825 */ /* 0x002fc800078e0210 */
[----:B------:R-:W-:-:S04]  /*02b0*/  IMAD.WIDE R4, R7, 0x4, R16 ;  /* 0x0000000407047825 */ /* 0x000fc800078e0210 */
[----:B------:R-:W-:-:S04]  /*02c0*/  IMAD.WIDE R6, R9, 0x4, R16 ;  /* 0x0000000409067825 */ /* 0x000fc800078e0210 */
[----:B------:R-:W-:Y:S01]  /*02d0*/  IMAD.WIDE R8, R11, 0x4, R16 ;  /* 0x000000040b087825 */ /* 0x000fe200078e0210 */
[----:B------:R-:W-:-:S03]  /*02e0*/  CS2R R20, SRZ ;  /* 0x0000000000147805 */ /* 0x000fc6000001ff00 */
[----:B------:R-:W-:-:S03]  /*02f0*/  IMAD.WIDE R10, R13, 0x4, R16 ;  /* 0x000000040d0a7825 */ /* 0x000fc600078e0210 */
[----:B------:R1:W3:Y:S01]  /*0300*/  @P6 LDG.E.EL R20, desc[UR6][R4.64] ;  /* 0x0000000604146981 */ /* 0x0002e2000c2e1900 */
[--C-:B------:R-:W-:Y:S01]  /*0310*/  IMAD.WIDE R12, R23, 0x4, R16.reuse ;  /* 0x00000004170c7825 */ /* 0x100fe200078e0210 */
[----:B------:R-:W-:Y:S02]  /*0320*/  CS2R R22, SRZ ;  /* 0x0000000000167805 */ /* 0x000fe4000001ff00 */
[----:B------:R-:W4:Y:S01]  /*0330*/  @P5 LDG.E.EL R21, desc[UR6][R6.64] ;  /* 0x0000000606155981 */ /* 0x000f22000c2e1900 */
[----:B------:R-:W-:Y:S01]  /*0340*/  IMAD.WIDE R16, R25, 0x4, R16 ;  /* 0x0000000419107825 */ /* 0x000fe200078e0210 */
[----:B------:R-:W-:Y:S02]  /*0350*/  CS2R R24, SRZ ;  /* 0x0000000000187805 */ /* 0x000fe4000001ff00 */
[----:B------:R-:W5:Y:S01]  /*0360*/  @P4 LDG.E.EL R22, desc[UR6][R8.64] ;  /* 0x0000000608164981 */ /* 0x000f62000c2e1900 */
[----:B------:R-:W-:-:S03]  /*0370*/  IMAD.MOV.U32 R26, RZ, RZ, RZ ;  /* 0x000000ffff1a7224 */ /* 0x000fc600078e00ff */
[----:B------:R-:W5:Y:S04]  /*0380*/  @P3 LDG.E.EL R24, desc[UR6][R10.64] ;  /* 0x000000060a183981 */ /* 0x000f68000c2e1900 */
[----:B------:R1:W5:Y:S04]  /*0390*/  @P2 LDG.E.EL R23, desc[UR6][R12.64] ;  /* 0x000000060c172981 */ /* 0x000368000c2e1900 */
[----:B------:R1:W5:Y:S04]  /*03a0*/  @P1 LDG.E.EL R25, desc[UR6][R2.64] ;  /* 0x0000000602191981 */ /* 0x000368000c2e1900 */
[----:B------:R-:W5:Y:S01]  /*03b0*/  @P0 LDG.E.EL R26, desc[UR6][R16.64] ;  /* 0x00000006101a0981 */ /* 0x000f62000c2e1900 */
[----:B------:R-:W1:Y:S01]  /*03c0*/  S2R R27, SR_TID.X ;  /* 0x00000000001b7919 */ /* 0x000e620000002100 */
[----:B------:R-:W1:Y:S01]  /*03d0*/  S2UR UR5, SR_CgaCtaId ;  /* 0x00000000000579c3 */ /* 0x000e620000008800 */
[----:B------:R-:W-:-:S02]  /*03e0*/  UMOV UR4, 0x400 ;  /* 0x0000040000047882 */ /* 0x000fc40000000000 */
[----:B01----:R-:W-:Y:S01]  /*03f0*/  UPRMT UR4, UR5, 0x654, UR4 ;  /* 0x0000065405047896 */ /* 0x003fe20008000004 */
[----:B------:R-:W-:Y:S01]  /*0400*/  IMAD.SHL.U32 R4, R27, 0x40, RZ ;  /* 0x000000401b047824 */ /* 0x000fe200078e00ff */
[----:B------:R-:W-:-:S04]  /*0410*/  SHF.R.U32.HI R5, RZ, 0x4, R27 ;  /* 0x00000004ff057819 */ /* 0x000fc8000001161b */
[----:B------:R-:W-:Y:S02]  /*0420*/  SGXT.U32 R5, R5, 0x3 ;  /* 0x000000030505781a */ /* 0x000fe40000000000 */
[----:B------:R-:W-:-:S04]  /*0430*/  LOP3.LUT R4, R4, 0x3c0, RZ, 0xc0, !PT ;  /* 0x000003c004047812 */ /* 0x000fc800078ec0ff */
[C---:B------:R-:W-:Y:S02]  /*0440*/  LOP3.LUT R5, R4.reuse, R5, RZ, 0xfc, !PT ;  /* 0x0000000504057212 */ /* 0x040fe400078efcff */
[----:B------:R-:W-:-:S05]  /*0450*/  LEA.HI R4, R4, UR4, RZ, 0x1e ;  /* 0x0000000404047c11 */ /* 0x000fca000f8ff0ff */
[----:B------:R-:W-:Y:S01]  /*0460*/  IMAD R13, R5, 0x4, R4 ;  /* 0x00000004050d7824 */ /* 0x000fe200078e0204 */
[C---:B------:R-:W-:Y:S01]  /*0470*/  LOP3.LUT R2, R27.reuse, 0x70, RZ, 0xc0, !PT ;  /* 0x000000701b027812 */ /* 0x040fe200078ec0ff */
[----:B------:R-:W-:-:S04]  /*0480*/  IMAD.SHL.U32 R8, R27, 0x4, RZ ;  /* 0x000000041b087824 */ /* 0x000fc800078e00ff */
[----:B------:R-:W-:Y:S01]  /*0490*/  VIADD R3, R2, UR4 ;  /* 0x0000000402037c36 */ /* 0x000fe20008000000 */
[----:B------:R-:W-:-:S05]  /*04a0*/  LOP3.LUT R8, R8, 0x1fc, RZ, 0xc0, !PT ;  /* 0x000001fc08087812 */ /* 0x000fca00078ec0ff */
[----:B------:R-:W-:Y:S02]  /*04b0*/  IMAD R4, R8, 0x4, R3 ;  /* 0x0000000408047824 */ /* 0x000fe400078e0203 */
[----:B------:R-:W-:Y:S01]  /*04c0*/  IMAD.SHL.U32 R18, R18, 0x4, RZ ;  /* 0x0000000412127824 */ /* 0x000fe200078e00ff */
[----:B------:R-:W0:Y:S04]  /*04d0*/  LDC.64 R2, c[0x0][0x218] ;  /* 0x00008600ff027b82 */ /* 0x000e280000000a00 */
[----:B------:R-:W-:-:S05]  /*04e0*/  LOP3.LUT R18, R19, 0x3c, R18, 0xf8, !PT ;  /* 0x0000003c13127812 */ /* 0x000fca00078ef812 */
[----:B------:R-:W-:-:S05]  /*04f0*/  IMAD.HI R9, R18, 0x2aaaaaab, RZ ;  /* 0x2aaaaaab12097827 */ /* 0x000fca00078e02ff */
[----:B------:R-:W-:-:S04]  /*0500*/  SHF.R.U32.HI R10, RZ, 0x1f, R9 ;  /* 0x0000001fff0a7819 */ /* 0x000fc80000011609 */
[----:B------:R-:W-:Y:S02]  /*0510*/  LEA.HI.SX32 R11, R9, R10, 0x1a ;  /* 0x0000000a090b7211 */ /* 0x000fe400078fd2ff */
[----:B------:R-:W-:Y:S02]  /*0520*/  LOP3.LUT R10, R8, 0x200, RZ, 0xfc, !PT ;  /* 0x00000200080a7812 */ /* 0x000fe400078efcff */
[----:B------:R-:W-:Y:S01]  /*0530*/  ISETP.GE.AND P0, PT, R18, 0x48000, PT ;  /* 0x000480001200780c */ /* 0x000fe20003f06270 */
[----:B------:R-:W-:Y:S01]  /*0540*/  IMAD R18, R11, -0x180, R18 ;  /* 0xfffffe800b127824 */ /* 0x000fe200078e0212 */
[----:B------:R-:W-:Y:S02]  /*0550*/  LOP3.LUT R9, R15, R0, RZ, 0xfc, !PT ;  /* 0x000000000f097212 */ /* 0x000fe400078efcff */
[----:B------:R-:W-:Y:S02]  /*0560*/  LOP3.LUT R0, R15, 0x8, R0, 0xfe, !PT ;  /* 0x000000080f007812 */ /* 0x000fe400078efe00 */
[----:B------:R-:W-:Y:S01]  /*0570*/  SHF.R.U32.HI R10, RZ, 0x2, R10 ;  /* 0x00000002ff0a7819 */ /* 0x000fe2000001160a */
[----:B------:R-:W-:Y:S01]  /*0580*/  IMAD R18, R11, 0xd80, R18 ;  /* 0x00000d800b127824 */ /* 0x000fe200078e0212 */
[----:B------:R-:W-:-:S02]  /*0590*/  ISETP.LT.AND P1, PT, R9, 0x9, !P0 ;  /* 0x000000090900780c */ /* 0x000fc40004721270 */
[----:B------:R-:W-:Y:S02]  /*05a0*/  ISETP.LT.AND P0, PT, R0, 0x9, !P0 ;  /* 0x000000090000780c */ /* 0x000fe40004701270 */
[----:B------:R-:W-:Y:S01]  /*05b0*/  LOP3.LUT R10, R10, 0xf0, RZ, 0xc0, !PT ;  /* 0x000000f00a0a7812 */ /* 0x000fe200078ec0ff */
[----:B------:R-:W-:-:S04]  /*05c0*/  IMAD R11, R9, 0x180, R18 ;  /* 0x00000180090b7824 */ /* 0x000fc800078e0212 */
[----:B------:R-:W-:Y:S02]  /*05d0*/  VIADD R9, R10, UR4 ;  /* 0x000000040a097c36 */ /* 0x000fe40008000000 */
[----:B0-----:R-:W-:-:S04]  /*05e0*/  IMAD.WIDE R10, R11, 0x4, R2 ;  /* 0x000000040b0a7825 */ /* 0x001fc800078e0202 */
[----:B------:R-:W-:Y:S01]  /*05f0*/  IMAD R9, R8, 0x4, R9 ;  /* 0x0000000408097824 */ /* 0x000fe200078e0209 */
[----:B--2---:R-:W-:Y:S04]  /*0600*/  STS [R13+0x20], R14 ;  /* 0x0000200e0d007388 */ /* 0x004fe80000000800 */
[----:B---3--:R-:W-:Y:S04]  /*0610*/  STS [R13+0x40], R20 ;  /* 0x000040140d007388 */ /* 0x008fe80000000800 */
[----:B----4-:R-:W-:Y:S04]  /*0620*/  STS [R13+0x60], R21 ;  /* 0x000060150d007388 */ /* 0x010fe80000000800 */
[----:B-----5:R-:W-:Y:S04]  /*0630*/  STS [R13+0x80], R22 ;  /* 0x000080160d007388 */ /* 0x020fe80000000800 */
[----:B------:R-:W-:Y:S04]  /*0640*/  STS [R13+0xa0], R24 ;  /* 0x0000a0180d007388 */ /* 0x000fe80000000800 */
[----:B------:R-:W-:Y:S04]  /*0650*/  STS [R13+0xc0], R23 ;  /* 0x0000c0170d007388 */ /* 0x000fe80000000800 */
[----:B------:R-:W-:Y:S04]  /*0660*/  STS [R13], R25 ;  /* 0x000000190d007388 */ /* 0x000fe80000000800 */
[----:B------:R-:W-:Y:S01]  /*0670*/  STS [R13+0xe0], R26 ;  /* 0x0000e01a0d007388 */ /* 0x000fe20000000800 */
[----:B------:R-:W-:Y:S06]  /*0680*/  BAR.SYNC.DEFER_BLOCKING 0x0 ;  /* 0x0000000000007b1d */ /* 0x000fec0000010000 */
[----:B------:R-:W0:Y:S04]  /*0690*/  LDS.128 R4, [R4] ;  /* 0x0000000004047984 */ /* 0x000e280000000c00 */
[----:B0-----:R0:W-:Y:S02]  /*06a0*/  @P1 STG.E.128 desc[UR6][R10.64], R4 ;  /* 0x000000040a001986 */ /* 0x0011e4000c101d06 */
[----:B0-----:R-:W-:Y:S05]  /*06b0*/  @!P0 EXIT ;  /* 0x000000000000894d */ /* 0x001fea0003800000 */
[----:B0-----:R-:W0:Y:S01]  /*06c0*/  LDS.128 R8, [R9+0x800] ;  /* 0x0008000009087984 */ /* 0x001e220000000c00 */
[----:B------:R-:W-:-:S04]  /*06d0*/  IMAD R5, R0, 0x180, R18 ;  /* 0x0000018000057824 */ /* 0x000fc800078e0212 */
[----:B------:R-:W-:-:S05]  /*06e0*/  IMAD.WIDE R2, R5, 0x4, R2 ;  /* 0x0000000405027825 */ /* 0x000fca00078e0202 */
[----:B0-----:R-:W-:Y:S01]  /*06f0*/  STG.E.128 desc[UR6][R2.64], R8 ;  /* 0x0000000802007986 */ /* 0x001fe2000c101d06 */
[----:B------:R-:W-:Y:S05]  /*0700*/  EXIT ;  /* 0x000000000000794d */ /* 0x000fea0003800000 */
.L_x_0:
[----:B------:R-:W-:-:S00]  /*0710*/  BRA `(.L_x_0) ;  /* 0xfffffffc00fc7947 */ /* 0x000fc0000383ffff */
[----:B------:R-:W-:-:S00]  /*0720*/  NOP ;  /* 0x0000000000007918 */ /* 0x000fc00000000000 */
        /* <DEDUP_REMOVED lines=13> */
.L_x_1:


//--------------------- .nv.shared.triton_poi_fused_7 --------------------------
	.section	.nv.shared.triton_poi_fused_7,"aw",@nobits
	.sectionflags	@""
	.align	16
	.zero		1024


//--------------------- .nv.constant0.triton_poi_fused_7 --------------------------
	.section	.nv.constant0.triton_poi_fused_7,"a",@progbits
	.sectionflags	@""
	.align	4
.nv.constant0.triton_poi_fused_7:
	.zero		552
